//
// Generated by NVIDIA NVVM Compiler
//
// Compiler Build ID: CL-36424714
// Cuda compilation tools, release 13.0, V13.0.88
// Based on NVVM 20.0.0
//

.version 9.0
.target sm_100
.address_size 64

	// .globl	_Z11treadtesteriiPi
.extern .func  (.param .b32 func_retval0) vprintf
(
	.param .b64 vprintf_param_0,
	.param .b64 vprintf_param_1
)
;
.global .align 1 .b8 $str[20] = {40, 37, 100, 44, 37, 100, 41, 32, 37, 100, 32, 37, 100, 32, 105, 100, 37, 100, 10};

.visible .entry _Z11treadtesteriiPi(
	.param .u32 _Z11treadtesteriiPi_param_0,
	.param .u32 _Z11treadtesteriiPi_param_1,
	.param .u64 .ptr .align 1 _Z11treadtesteriiPi_param_2
)
{
	.local .align 8 .b8 	__local_depot0[24];
	.reg .b64 	%SP;
	.reg .b64 	%SPL;
	.reg .pred 	%p<9>;
	.reg .b16 	%rs<7>;
	.reg .b32 	%r<130>;
	.reg .b64 	%rd<14>;

	mov.u64 	%SPL, __local_depot0;
	cvta.local.u64 	%SP, %SPL;
	ld.param.u32 	%r50, [_Z11treadtesteriiPi_param_0];
	ld.param.u32 	%r51, [_Z11treadtesteriiPi_param_1];
	ld.param.u64 	%rd2, [_Z11treadtesteriiPi_param_2];
	cvta.to.global.u64 	%rd3, %rd2;
	add.u64 	%rd4, %SP, 0;
	add.u64 	%rd1, %SPL, 0;
	ld.global.u32 	%r54, [%rd3];
	add.s32 	%r55, %r54, 1;
	st.global.u32 	[%rd3], %r55;
	mov.u32 	%r1, %ntid.x;
	mov.u32 	%r2, %nctaid.x;
	mul.lo.s32 	%r3, %r1, %r2;
	mov.b32 	%r117, 0;
	mov.b32 	%r116, 1;
$L__BB0_1:
	mov.u32 	%r5, %r117;
	mov.u32 	%r4, %r116;
	mul.lo.s32 	%r57, %r4, %r3;
	setp.lt.s32 	%p1, %r57, %r50;
	add.s32 	%r116, %r4, 1;
	mov.b32 	%r117, 1;
	@%p1 bra 	$L__BB0_1;
	mov.u32 	%r7, %ntid.y;
	mov.u32 	%r8, %nctaid.y;
	mul.lo.s32 	%r9, %r7, %r8;
	mov.b32 	%r119, 1;
	mov.b32 	%r118, 0;
	mov.b16 	%rs6, 0;
	mov.u32 	%r120, %r118;
$L__BB0_3:
	mov.u32 	%r10, %r120;
	mov.u32 	%r120, %r119;
	mov.u32 	%r11, %r118;
	mov.u16 	%rs1, %rs6;
	mul.lo.s32 	%r61, %r120, %r9;
	setp.lt.s32 	%p2, %r61, %r51;
	add.s32 	%r119, %r120, 1;
	add.s16 	%rs6, %rs1, 1;
	mov.b32 	%r118, 1;
	@%p2 bra 	$L__BB0_3;
	mov.u32 	%r14, %tid.x;
	mov.u32 	%r15, %ctaid.x;
	mad.lo.s32 	%r16, %r1, %r15, %r14;
	mov.u32 	%r63, %tid.y;
	mov.u32 	%r64, %ctaid.y;
	mad.lo.s32 	%r17, %r7, %r64, %r63;
	mul.lo.s32 	%r18, %r17, %r9;
	and.b32  	%r19, %r120, 3;
	and.b32  	%r20, %r120, 2147483644;
	and.b32  	%r65, %r120, -4;
	neg.s32 	%r21, %r65;
	add.s32 	%r66, %r8, %r64;
	mad.lo.s32 	%r67, %r7, %r66, %r63;
	mul.lo.s32 	%r22, %r67, %r4;
	mul.lo.s32 	%r68, %r7, %r1;
	mul.lo.s32 	%r69, %r68, %r8;
	mul.lo.s32 	%r70, %r69, %r2;
	mul.lo.s32 	%r71, %r70, %r4;
	shl.b32 	%r23, %r71, 2;
	shl.b32 	%r72, %r8, 1;
	add.s32 	%r73, %r64, %r72;
	mad.lo.s32 	%r74, %r7, %r73, %r63;
	mul.lo.s32 	%r24, %r74, %r4;
	mad.lo.s32 	%r75, %r8, 3, %r64;
	mad.lo.s32 	%r76, %r7, %r75, %r63;
	mul.lo.s32 	%r25, %r76, %r4;
	mov.b32 	%r121, 0;
	and.b16  	%rs4, %rs1, 3;
	and.b16  	%rs5, %rs1, 1;
	mov.u64 	%rd11, $str;
$L__BB0_5:
	setp.lt.u32 	%p3, %r10, 3;
	mul.lo.s32 	%r78, %r1, %r2;
	mad.lo.s32 	%r27, %r16, %r78, %r121;
	mov.b32 	%r129, 0;
	@%p3 bra 	$L__BB0_8;
	add.s32 	%r122, %r18, 3;
	add.s32 	%r79, %r22, %r121;
	mad.lo.s32 	%r80, %r2, %r79, %r15;
	mad.lo.s32 	%r126, %r1, %r80, %r14;
	add.s32 	%r81, %r24, %r121;
	mad.lo.s32 	%r82, %r2, %r81, %r15;
	mad.lo.s32 	%r125, %r1, %r82, %r14;
	add.s32 	%r83, %r25, %r121;
	mad.lo.s32 	%r84, %r2, %r83, %r15;
	mad.lo.s32 	%r124, %r1, %r84, %r14;
	mad.lo.s32 	%r85, %r17, %r4, %r121;
	mad.lo.s32 	%r86, %r2, %r85, %r15;
	mad.lo.s32 	%r123, %r1, %r86, %r14;
	mov.u32 	%r127, %r21;
$L__BB0_7:
	.pragma "nounroll";
	add.s32 	%r87, %r122, -2;
	add.s32 	%r88, %r122, -3;
	st.local.v2.u32 	[%rd1], {%r27, %r88};
	st.local.v2.u32 	[%rd1+8], {%r5, %r11};
	st.local.u32 	[%rd1+16], %r123;
	cvta.global.u64 	%rd6, %rd11;
	{ // callseq 0, 0
	.param .b64 param0;
	st.param.b64 	[param0], %rd6;
	.param .b64 param1;
	st.param.b64 	[param1], %rd4;
	.param .b32 retval0;
	call.uni (retval0), 
	vprintf, 
	(
	param0, 
	param1
	);
	ld.param.b32 	%r89, [retval0];
	} // callseq 0
	st.local.v2.u32 	[%rd1], {%r27, %r87};
	st.local.v2.u32 	[%rd1+8], {%r5, %r11};
	st.local.u32 	[%rd1+16], %r126;
	{ // callseq 1, 0
	.param .b64 param0;
	st.param.b64 	[param0], %rd6;
	.param .b64 param1;
	st.param.b64 	[param1], %rd4;
	.param .b32 retval0;
	call.uni (retval0), 
	vprintf, 
	(
	param0, 
	param1
	);
	ld.param.b32 	%r91, [retval0];
	} // callseq 1
	add.s32 	%r93, %r122, -1;
	st.local.v2.u32 	[%rd1], {%r27, %r93};
	st.local.v2.u32 	[%rd1+8], {%r5, %r11};
	st.local.u32 	[%rd1+16], %r125;
	{ // callseq 2, 0
	.param .b64 param0;
	st.param.b64 	[param0], %rd6;
	.param .b64 param1;
	st.param.b64 	[param1], %rd4;
	.param .b32 retval0;
	call.uni (retval0), 
	vprintf, 
	(
	param0, 
	param1
	);
	ld.param.b32 	%r94, [retval0];
	} // callseq 2
	st.local.v2.u32 	[%rd1], {%r27, %r122};
	st.local.v2.u32 	[%rd1+8], {%r5, %r11};
	st.local.u32 	[%rd1+16], %r124;
	{ // callseq 3, 0
	.param .b64 param0;
	st.param.b64 	[param0], %rd6;
	.param .b64 param1;
	st.param.b64 	[param1], %rd4;
	.param .b32 retval0;
	call.uni (retval0), 
	vprintf, 
	(
	param0, 
	param1
	);
	ld.param.b32 	%r96, [retval0];
	} // callseq 3
	add.s32 	%r127, %r127, 4;
	add.s32 	%r126, %r126, %r23;
	add.s32 	%r125, %r125, %r23;
	add.s32 	%r124, %r124, %r23;
	add.s32 	%r123, %r123, %r23;
	add.s32 	%r122, %r122, 4;
	setp.ne.s32 	%p4, %r127, 0;
	mov.u32 	%r129, %r20;
	@%p4 bra 	$L__BB0_7;
$L__BB0_8:
	setp.eq.s32 	%p5, %r19, 0;
	@%p5 bra 	$L__BB0_13;
	mul.lo.s32 	%r46, %r1, %r2;
	setp.eq.s16 	%p6, %rs4, 0;
	@%p6 bra 	$L__BB0_11;
	add.s32 	%r98, %r129, %r18;
	mad.lo.s32 	%r99, %r129, %r9, %r17;
	mad.lo.s32 	%r100, %r99, %r4, %r121;
	mad.lo.s32 	%r101, %r100, %r46, %r16;
	st.local.v2.u32 	[%rd1], {%r27, %r98};
	st.local.v2.u32 	[%rd1+8], {%r5, %r11};
	st.local.u32 	[%rd1+16], %r101;
	cvta.global.u64 	%rd9, %rd11;
	{ // callseq 4, 0
	.param .b64 param0;
	st.param.b64 	[param0], %rd9;
	.param .b64 param1;
	st.param.b64 	[param1], %rd4;
	.param .b32 retval0;
	call.uni (retval0), 
	vprintf, 
	(
	param0, 
	param1
	);
	ld.param.b32 	%r102, [retval0];
	} // callseq 4
	add.s32 	%r104, %r98, 1;
	add.s32 	%r105, %r99, %r9;
	mad.lo.s32 	%r106, %r105, %r4, %r121;
	mad.lo.s32 	%r107, %r106, %r46, %r16;
	st.local.v2.u32 	[%rd1], {%r27, %r104};
	st.local.v2.u32 	[%rd1+8], {%r5, %r11};
	st.local.u32 	[%rd1+16], %r107;
	{ // callseq 5, 0
	.param .b64 param0;
	st.param.b64 	[param0], %rd9;
	.param .b64 param1;
	st.param.b64 	[param1], %rd4;
	.param .b32 retval0;
	call.uni (retval0), 
	vprintf, 
	(
	param0, 
	param1
	);
	ld.param.b32 	%r108, [retval0];
	} // callseq 5
	add.s32 	%r129, %r129, 2;
$L__BB0_11:
	setp.eq.b16 	%p7, %rs5, 1;
	@%p7 bra 	$L__BB0_13;
	add.s32 	%r110, %r129, %r18;
	mad.lo.s32 	%r111, %r129, %r9, %r17;
	mad.lo.s32 	%r112, %r111, %r4, %r121;
	mad.lo.s32 	%r113, %r112, %r46, %r16;
	st.local.v2.u32 	[%rd1], {%r27, %r110};
	st.local.v2.u32 	[%rd1+8], {%r5, %r11};
	st.local.u32 	[%rd1+16], %r113;
	cvta.global.u64 	%rd12, %rd11;
	{ // callseq 6, 0
	.param .b64 param0;
	st.param.b64 	[param0], %rd12;
	.param .b64 param1;
	st.param.b64 	[param1], %rd4;
	.param .b32 retval0;
	call.uni (retval0), 
	vprintf, 
	(
	param0, 
	param1
	);
	ld.param.b32 	%r114, [retval0];
	} // callseq 6
$L__BB0_13:
	add.s32 	%r121, %r121, 1;
	setp.ne.s32 	%p8, %r121, %r4;
	@%p8 bra 	$L__BB0_5;
	ret;

}


// ===== COMPILED SASS (sm_100) =====

	.target	sm_100

	.elftype	@"ET_EXEC"


//--------------------- .note.nv.tkinfo           --------------------------
	.section	.note.nv.tkinfo,"",@"SHT_NOTE"
	.sectionflags	@"SHF_NOTE_NV_TKINFO"
	.tkinfo
        /*0018*/ 	.word	0x00000002
        /*0030*/ 	.string	""
        /*0030*/ 	.string	"ptxas"
        /*0030*/ 	.string	"Cuda compilation tools, release 13.0, V13.0.88"
        /*0030*/ 	.string	"Build cuda_13.0.r13.0/compiler.36424714_0"
        /*0030*/ 	.string	"-arch sm_100 -m 64 "



//--------------------- .note.nv.cuinfo           --------------------------
	.section	.note.nv.cuinfo,"",@"SHT_NOTE"
	.sectionflags	@"SHF_NOTE_NV_CUINFO"
        /*0018*/ 	.short	0x0002
        /*001a*/ 	.short	0x0064
        /*001c*/ 	.short	0x0082
	.zero		2


//--------------------- .nv.info                  --------------------------
	.section	.nv.info,"",@"SHT_CUDA_INFO"
	.align	4


	//----- nvinfo : EIATTR_REGCOUNT
	.align		4
        /*0000*/ 	.byte	0x04, 0x2f
        /*0002*/ 	.short	(.L_2 - .L_1)
	.align		4
.L_1:
        /*0004*/ 	.word	index@(_Z11treadtesteriiPi)
        /*0008*/ 	.word	0x0000002b


	//----- nvinfo : EIATTR_FRAME_SIZE
	.align		4
.L_2:
        /*000c*/ 	.byte	0x04, 0x11
        /*000e*/ 	.short	(.L_4 - .L_3)
	.align		4
.L_3:
        /*0010*/ 	.word	index@(_Z11treadtesteriiPi)
        /*0014*/ 	.word	0x00000018


	//----- nvinfo : EIATTR_MIN_STACK_SIZE
	.align		4
.L_4:
        /*0018*/ 	.byte	0x04, 0x12
        /*001a*/ 	.short	(.L_6 - .L_5)
	.align		4
.L_5:
        /*001c*/ 	.word	index@(_Z11treadtesteriiPi)
        /*0020*/ 	.word	0x00000018
.L_6:


//--------------------- .nv.compat                --------------------------
	.section	.nv.compat,"",@"SHT_CUDA_COMPAT_INFO"
	.align	4
        /*0000*/ 	.byte	0x02, 0x09, 0x00, 0x00, 0x02, 0x02, 0x01, 0x00, 0x02, 0x05, 0x05, 0x00, 0x03, 0x07, 0x01, 0x01
        /*0010*/ 	.byte	0x02, 0x03, 0x00, 0x00, 0x02, 0x06, 0x01, 0x00, 0x04, 0x0b, 0x08, 0x00, 0x09, 0x00, 0x00, 0x00
        /*0020*/ 	.byte	0x00, 0x00, 0x00, 0x00


//--------------------- .nv.info._Z11treadtesteriiPi --------------------------
	.section	.nv.info._Z11treadtesteriiPi,"",@"SHT_CUDA_INFO"
	.sectionflags	@""
	.align	4


	//----- nvinfo : EIATTR_CUDA_API_VERSION
	.align		4
        /*0000*/ 	.byte	0x04, 0x37
        /*0002*/ 	.short	(.L_8 - .L_7)
.L_7:
        /*0004*/ 	.word	0x00000082


	//----- nvinfo : EIATTR_KPARAM_INFO
	.align		4
.L_8:
        /*0008*/ 	.byte	0x04, 0x17
        /*000a*/ 	.short	(.L_10 - .L_9)
.L_9:
        /*000c*/ 	.word	0x00000000
        /*0010*/ 	.short	0x0002
        /*0012*/ 	.short	0x0008
        /*0014*/ 	.byte	0x00, 0xf5, 0x21, 0x00


	//----- nvinfo : EIATTR_KPARAM_INFO
	.align		4
.L_10:
        /*0018*/ 	.byte	0x04, 0x17
        /*001a*/ 	.short	(.L_12 - .L_11)
.L_11:
        /*001c*/ 	.word	0x00000000
        /*0020*/ 	.short	0x0001
        /*0022*/ 	.short	0x0004
        /*0024*/ 	.byte	0x00, 0xf0, 0x11, 0x00


	//----- nvinfo : EIATTR_KPARAM_INFO
	.align		4
.L_12:
        /*0028*/ 	.byte	0x04, 0x17
        /*002a*/ 	.short	(.L_14 - .L_13)
.L_13:
        /*002c*/ 	.word	0x00000000
        /*0030*/ 	.short	0x0000
        /*0032*/ 	.short	0x0000
        /*0034*/ 	.byte	0x00, 0xf0, 0x11, 0x00


	//----- nvinfo : EIATTR_SPARSE_MMA_MASK
	.align		4
.L_14:
        /*0038*/ 	.byte	0x03, 0x50
        /*003a*/ 	.short	0x0000


	//----- nvinfo : EIATTR_MAXREG_COUNT
	.align		4
        /*003c*/ 	.byte	0x03, 0x1b
        /*003e*/ 	.short	0x00ff


	//----- nvinfo : EIATTR_EXTERNS
	.align		4
        /*0040*/ 	.byte	0x04, 0x0f
        /*0042*/ 	.short	(.L_16 - .L_15)


	//   ....[0]....
	.align		4
.L_15:
        /*0044*/ 	.word	index@(vprintf)


	//----- nvinfo : EIATTR_MERCURY_ISA_VERSION
	.align		4
.L_16:
        /*0048*/ 	.byte	0x03, 0x5f
        /*004a*/ 	.short	0x0101


	//----- nvinfo : EIATTR_VRC_CTA_INIT_COUNT
	.align		4
        /*004c*/ 	.byte	0x02, 0x4a
	.zero		1
	.zero		1


	//----- nvinfo : EIATTR_SYSCALL_OFFSETS
	.align		4
        /*0050*/ 	.byte	0x04, 0x46
        /*0052*/ 	.short	(.L_18 - .L_17)


	//   ....[0]....
.L_17:
        /*0054*/ 	.word	0x000006c0


	//   ....[1]....
        /*0058*/ 	.word	0x000007a0


	//   ....[2]....
        /*005c*/ 	.word	0x00000880


	//   ....[3]....
        /*0060*/ 	.word	0x00000960


	//   ....[4]....
        /*0064*/ 	.word	0x00000bd0


	//   ....[5]....
        /*0068*/ 	.word	0x00000ce0


	//   ....[6]....
        /*006c*/ 	.word	0x00000e30


	//----- nvinfo : EIATTR_EXIT_INSTR_OFFSETS
	.align		4
.L_18:
        /*0070*/ 	.byte	0x04, 0x1c
        /*0072*/ 	.short	(.L_20 - .L_19)


	//   ....[0]....
.L_19:
        /*0074*/ 	.word	0x00000e80


	//----- nvinfo : EIATTR_CRS_STACK_SIZE
	.align		4
.L_20:
        /*0078*/ 	.byte	0x04, 0x1e
        /*007a*/ 	.short	(.L_22 - .L_21)
.L_21:
        /*007c*/ 	.word	0x00000000


	//----- nvinfo : EIATTR_CBANK_PARAM_SIZE
	.align		4
.L_22:
        /*0080*/ 	.byte	0x03, 0x19
        /*0082*/ 	.short	0x0010


	//----- nvinfo : EIATTR_PARAM_CBANK
	.align		4
        /*0084*/ 	.byte	0x04, 0x0a
        /*0086*/ 	.short	(.L_24 - .L_23)
	.align		4
.L_23:
        /*0088*/ 	.word	index@(.nv.constant0._Z11treadtesteriiPi)
        /*008c*/ 	.short	0x0380
        /*008e*/ 	.short	0x0010


	//----- nvinfo : EIATTR_SW_WAR
	.align		4
.L_24:
        /*0090*/ 	.byte	0x04, 0x36
        /*0092*/ 	.short	(.L_26 - .L_25)
.L_25:
        /*0094*/ 	.word	0x00000008
.L_26:


//--------------------- .nv.callgraph             --------------------------
	.section	.nv.callgraph,"",@"SHT_CUDA_CALLGRAPH"
	.align	4
	.sectionentsize	8
	.align		4
        /*0000*/ 	.word	0x00000000
	.align		4
        /*0004*/ 	.word	0xffffffff
	.align		4
        /*0008*/ 	.word	index@(_Z11treadtesteriiPi)
	.align		4
        /*000c*/ 	.word	index@(vprintf)
	.align		4
        /*0010*/ 	.word	0x00000000
	.align		4
        /*0014*/ 	.word	0xfffffffe
	.align		4
        /*0018*/ 	.word	0x00000000
	.align		4
        /*001c*/ 	.word	0xfffffffd
	.align		4
        /*0020*/ 	.word	0x00000000
	.align		4
        /*0024*/ 	.word	0xfffffffc


//--------------------- .nv.constant4             --------------------------
	.section	.nv.constant4,"a",@progbits
	.align	8
	.align		8
.nv.constant4:
        /*0000*/ 	.dword	vprintf
	.align		8
        /*0008*/ 	.dword	$str


//--------------------- .text._Z11treadtesteriiPi --------------------------
	.section	.text._Z11treadtesteriiPi,"ax",@progbits
	.align	128
        .global         _Z11treadtesteriiPi
        .type           _Z11treadtesteriiPi,@function
        .size           _Z11treadtesteriiPi,(.L_x_16 - _Z11treadtesteriiPi)
        .other          _Z11treadtesteriiPi,@"STO_CUDA_ENTRY STV_DEFAULT"
_Z11treadtesteriiPi:
.text._Z11treadtesteriiPi:
[----:B------:R-:W0:Y:S08]  /*0000*/  LDC R1, c[0x0][0x37c] ;  /* 0x0000df00ff017b82 */ /* 0x000e300000000800 */
[----:B------:R-:W1:Y:S01]  /*0010*/  LDC.64 R2, c[0x0][0x388] ;  /* 0x0000e200ff027b82 */ /* 0x000e620000000a00 */
[----:B------:R-:W1:Y:S01]  /*0020*/  LDCU.64 UR6, c[0x0][0x358] ;  /* 0x00006b00ff0677ac */ /* 0x000e620008000a00 */
[----:B0-----:R-:W-:Y:S01]  /*0030*/  IADD3 R1, PT, PT, R1, -0x18, RZ ;  /* 0xffffffe801017810 */ /* 0x001fe20007ffe0ff */
[----:B------:R-:W0:Y:S01]  /*0040*/  LDCU UR36, c[0x0][0x2f8] ;  /* 0x00005f00ff2477ac */ /* 0x000e220008000800 */
[----:B------:R-:W2:Y:S01]  /*0050*/  LDCU UR37, c[0x0][0x2fc] ;  /* 0x00005f80ff2577ac */ /* 0x000ea20008000800 */
[----:B------:R-:W3:Y:S01]  /*0060*/  LDCU UR8, c[0x0][0x380] ;  /* 0x00007000ff0877ac */ /* 0x000ee20008000800 */
[----:B-1----:R-:W4:Y:S01]  /*0070*/  LDG.E R0, desc[UR6][R2.64] ;  /* 0x0000000602007981 */ /* 0x002f22000c1e1900 */
[----:B------:R-:W1:Y:S01]  /*0080*/  LDCU UR44, c[0x0][0x360] ;  /* 0x00006c00ff2c77ac */ /* 0x000e620008000800 */
[----:B------:R-:W-:Y:S01]  /*0090*/  R2UR UR4, R1 ;  /* 0x00000000010472ca */ /* 0x000fe200000e0000 */
[----:B------:R-:W1:Y:S01]  /*00a0*/  LDCU UR43, c[0x0][0x370] ;  /* 0x00006e00ff2b77ac */ /* 0x000e620008000800 */
[----:B------:R-:W-:-:S11]  /*00b0*/  UMOV UR5, 0x1 ;  /* 0x0000000100057882 */ /* 0x000fd60000000000 */
[----:B0-----:R-:W-:-:S03]  /*00c0*/  UIADD3 UR36, UP0, UPT, UR4, UR36, URZ ;  /* 0x0000002404247290 */ /* 0x001fc6000ff1e0ff */
[----:B------:R-:W-:Y:S01]  /*00d0*/  UMOV UR4, URZ ;  /* 0x000000ff00047c82 */ /* 0x000fe20008000000 */
[----:B--2---:R-:W-:Y:S01]  /*00e0*/  UIADD3.X UR37, UPT, UPT, URZ, UR37, URZ, UP0, !UPT ;  /* 0x00000025ff257290 */ /* 0x004fe200087fe4ff */
[----:B----4-:R-:W-:-:S05]  /*00f0*/  VIADD R5, R0, 0x1 ;  /* 0x0000000100057836 */ /* 0x010fca0000000000 */
[----:B------:R0:W-:Y:S01]  /*0100*/  STG.E desc[UR6][R2.64], R5 ;  /* 0x0000000502007986 */ /* 0x0001e2000c101906 */
[----:B-1-3--:R-:W-:-:S12]  /*0110*/  UIMAD UR6, UR44, UR43, URZ ;  /* 0x0000002b2c0672a4 */ /* 0x00afd8000f8e02ff */
.L_x_0:
[----:B------:R-:W-:Y:S02]  /*0120*/  UIMAD UR7, UR6, UR5, URZ ;  /* 0x00000005060772a4 */ /* 0x000fe4000f8e02ff */
[----:B------:R-:W-:Y:S01]  /*0130*/  UMOV UR38, UR5 ;  /* 0x0000000500267c82 */ /* 0x000fe20008000000 */
[----:B------:R-:W-:Y:S01]  /*0140*/  UMOV UR39, UR4 ;  /* 0x0000000400277c82 */ /* 0x000fe20008000000 */
[----:B------:R-:W-:Y:S02]  /*0150*/  UISETP.GE.AND UP0, UPT, UR7, UR8, UPT ;  /* 0x000000080700728c */ /* 0x000fe4000bf06270 */
[----:B------:R-:W-:Y:S01]  /*0160*/  UIADD3 UR5, UPT, UPT, UR5, 0x1, URZ ;  /* 0x0000000105057890 */ /* 0x000fe2000fffe0ff */
[----:B------:R-:W-:-:S06]  /*0170*/  UMOV UR4, 0x1 ;  /* 0x0000000100047882 */ /* 0x000fcc0000000000 */
[----:B------:R-:W-:Y:S05]  /*0180*/  BRA.U !UP0, `(.L_x_0) ;  /* 0xfffffffd08e47547 */ /* 0x000fea000b83ffff */
[----:B------:R-:W1:Y:S01]  /*0190*/  LDCU UR10, c[0x0][0x364] ;  /* 0x00006c80ff0a77ac */ /* 0x000e620008000800 */
[----:B------:R-:W-:Y:S01]  /*01a0*/  PRMT R0, RZ, 0x7610, R0 ;  /* 0x00007610ff007816 */ /* 0x000fe20000000000 */
[----:B------:R-:W1:Y:S01]  /*01b0*/  LDCU UR8, c[0x0][0x374] ;  /* 0x00006e80ff0877ac */ /* 0x000e620008000800 */
[----:B------:R-:W2:Y:S01]  /*01c0*/  LDCU UR9, c[0x0][0x384] ;  /* 0x00007080ff0977ac */ /* 0x000ea20008000800 */
[----:B------:R-:W-:Y:S01]  /*01d0*/  UMOV UR6, 0x1 ;  /* 0x0000000100067882 */ /* 0x000fe20000000000 */
[----:B------:R-:W-:Y:S01]  /*01e0*/  UMOV UR4, URZ ;  /* 0x000000ff00047c82 */ /* 0x000fe20008000000 */
[----:B------:R-:W-:Y:S01]  /*01f0*/  UMOV UR5, URZ ;  /* 0x000000ff00057c82 */ /* 0x000fe20008000000 */
[----:B-1----:R-:W-:-:S12]  /*0200*/  UIMAD UR45, UR10, UR8, URZ ;  /* 0x000000080a2d72a4 */ /* 0x002fd8000f8e02ff */
.L_x_1:
[----:B------:R-:W-:Y:S01]  /*0210*/  UMOV UR40, UR5 ;  /* 0x0000000500287c82 */ /* 0x000fe20008000000 */
[----:B------:R-:W-:Y:S01]  /*0220*/  UIMAD UR5, UR45, UR6, URZ ;  /* 0x000000062d0572a4 */ /* 0x000fe2000f8e02ff */
[C---:B0-----:R-:W-:Y:S01]  /*0230*/  IADD3 R2, PT, PT, R0.reuse, 0x1, RZ ;  /* 0x0000000100027810 */ /* 0x041fe20007ffe0ff */
[----:B------:R-:W-:Y:S01]  /*0240*/  UIADD3 UR7, UPT, UPT, UR6, 0x1, URZ ;  /* 0x0000000106077890 */ /* 0x000fe2000fffe0ff */
[----:B------:R-:W-:Y:S01]  /*0250*/  PRMT R26, R0, 0x7610, R26 ;  /* 0x00007610001a7816 */ /* 0x000fe2000000001a */
[----:B--2---:R-:W-:Y:S01]  /*0260*/  UISETP.GE.AND UP0, UPT, UR5, UR9, UPT ;  /* 0x000000090500728c */ /* 0x004fe2000bf06270 */
[----:B------:R-:W-:Y:S01]  /*0270*/  PRMT R0, R2, 0x7610, R0 ;  /* 0x0000761002007816 */ /* 0x000fe20000000000 */
[----:B------:R-:W-:Y:S01]  /*0280*/  IMAD.U32 R17, RZ, RZ, UR4 ;  /* 0x00000004ff117e24 */ /* 0x000fe2000f8e00ff */
[----:B------:R-:W-:Y:S01]  /*0290*/  UMOV UR5, UR6 ;  /* 0x0000000600057c82 */ /* 0x000fe20008000000 */
[----:B------:R-:W-:Y:S01]  /*02a0*/  UMOV UR4, 0x1 ;  /* 0x0000000100047882 */ /* 0x000fe20000000000 */
[----:B------:R-:W-:-:S04]  /*02b0*/  UMOV UR6, UR7 ;  /* 0x0000000700067c82 */ /* 0x000fc80008000000 */
[----:B------:R-:W-:Y:S05]  /*02c0*/  BRA.U !UP0, `(.L_x_1) ;  /* 0xfffffffd08d07547 */ /* 0x000fea000b83ffff */
[----:B------:R-:W0:Y:S01]  /*02d0*/  S2R R32, SR_TID.Y ;  /* 0x0000000000207919 */ /* 0x000e220000002200 */
[----:B------:R-:W1:Y:S01]  /*02e0*/  S2UR UR6, SR_CTAID.Y ;  /* 0x00000000000679c3 */ /* 0x000e620000002600 */
[----:B------:R-:W-:Y:S01]  /*02f0*/  ULOP3.LUT UR46, UR5, 0x3, URZ, 0xc0, !UPT ;  /* 0x00000003052e7892 */ /* 0x000fe2000f8ec0ff */
[----:B------:R-:W-:Y:S01]  /*0300*/  HFMA2 R28, -RZ, RZ, 0, 0 ;  /* 0x00000000ff1c7431 */ /* 0x000fe200000001ff */
[----:B------:R-:W2:Y:S01]  /*0310*/  S2R R33, SR_CTAID.Y ;  /* 0x0000000000217919 */ /* 0x000ea20000002600 */
[----:B------:R-:W-:Y:S01]  /*0320*/  ULOP3.LUT UR47, UR5, 0x7ffffffc, URZ, 0xc0, !UPT ;  /* 0x7ffffffc052f7892 */ /* 0x000fe2000f8ec0ff */
[----:B------:R-:W-:Y:S01]  /*0330*/  BSSY.RECONVERGENT B7, `(.L_x_2) ;  /* 0x00000b4000077945 */ /* 0x000fe20003800200 */
[----:B------:R-:W-:Y:S01]  /*0340*/  ULOP3.LUT UR4, UR5, 0xfffffffc, URZ, 0xc0, !UPT ;  /* 0xfffffffc05047892 */ /* 0x000fe2000f8ec0ff */
[----:B------:R-:W3:Y:S01]  /*0350*/  S2R R25, SR_TID.X ;  /* 0x0000000000197919 */ /* 0x000ee20000002100 */
[----:B------:R-:W0:Y:S01]  /*0360*/  LDC R3, c[0x0][0x364] ;  /* 0x0000d900ff037b82 */ /* 0x000e220000000800 */
[----:B------:R-:W-:Y:S01]  /*0370*/  UIMAD UR5, UR44, UR10, URZ ;  /* 0x0000000a2c0572a4 */ /* 0x000fe2000f8e02ff */
[----:B------:R-:W-:Y:S01]  /*0380*/  LOP3.LUT R27, R26, 0x1, RZ, 0xc0, !PT ;  /* 0x000000011a1b7812 */ /* 0x000fe200078ec0ff */
[----:B------:R-:W3:Y:S01]  /*0390*/  S2R R24, SR_CTAID.X ;  /* 0x0000000000187919 */ /* 0x000ee20000002500 */
[----:B------:R-:W-:-:S02]  /*03a0*/  UIADD3 UR41, UPT, UPT, -UR4, URZ, URZ ;  /* 0x000000ff04297290 */ /* 0x000fc4000fffe1ff */
[----:B------:R-:W-:-:S04]  /*03b0*/  UIMAD UR5, UR5, UR8, URZ ;  /* 0x00000008050572a4 */ /* 0x000fc8000f8e02ff */
[----:B------:R-:W-:-:S04]  /*03c0*/  UIMAD UR5, UR5, UR43, URZ ;  /* 0x0000002b050572a4 */ /* 0x000fc8000f8e02ff */
[----:B------:R-:W-:Y:S02]  /*03d0*/  UIMAD UR42, UR5, UR38, URZ ;  /* 0x00000026052a72a4 */ /* 0x000fe4000f8e02ff */
[----:B-1----:R-:W-:Y:S02]  /*03e0*/  UIADD3 UR7, UPT, UPT, UR8, UR6, URZ ;  /* 0x0000000608077290 */ /* 0x002fe4000fffe0ff */
[----:B------:R-:W-:Y:S02]  /*03f0*/  ULEA UR9, UR8, UR6, 0x1 ;  /* 0x0000000608097291 */ /* 0x000fe4000f8e08ff */
[----:B------:R-:W-:Y:S02]  /*0400*/  UIMAD UR6, UR8, 0x3, UR6 ;  /* 0x00000003080678a4 */ /* 0x000fe4000f8e0206 */
[C-C-:B0-----:R-:W-:Y:S02]  /*0410*/  IMAD R30, R3.reuse, UR7, R32.reuse ;  /* 0x00000007031e7c24 */ /* 0x141fe4000f8e0220 */
[----:B------:R-:W-:-:S02]  /*0420*/  IMAD R31, R3, UR9, R32 ;  /* 0x00000009031f7c24 */ /* 0x000fc4000f8e0220 */
[--C-:B--2---:R-:W-:Y:S02]  /*0430*/  IMAD R33, R33, UR10, R32.reuse ;  /* 0x0000000a21217c24 */ /* 0x104fe4000f8e0220 */
[----:B------:R-:W-:Y:S02]  /*0440*/  IMAD R32, R3, UR6, R32 ;  /* 0x0000000603207c24 */ /* 0x000fe4000f8e0220 */
[----:B------:R-:W-:Y:S02]  /*0450*/  IMAD R29, R33, UR45, RZ ;  /* 0x0000002d211d7c24 */ /* 0x000fe4000f8e02ff */
[----:B------:R-:W-:Y:S02]  /*0460*/  IMAD R30, R30, UR38, RZ ;  /* 0x000000261e1e7c24 */ /* 0x000fe4000f8e02ff */
[----:B---3--:R-:W-:Y:S02]  /*0470*/  IMAD R34, R24, UR44, R25 ;  /* 0x0000002c18227c24 */ /* 0x008fe4000f8e0219 */
[----:B------:R-:W-:-:S02]  /*0480*/  IMAD R31, R31, UR38, RZ ;  /* 0x000000261f1f7c24 */ /* 0x000fc4000f8e02ff */
[----:B------:R-:W-:-:S07]  /*0490*/  IMAD R32, R32, UR38, RZ ;  /* 0x0000002620207c24 */ /* 0x000fce000f8e02ff */
.L_x_14:
[----:B------:R-:W-:Y:S01]  /*04a0*/  UISETP.GE.U32.AND UP0, UPT, UR40, 0x3, UPT ;  /* 0x000000032800788c */ /* 0x000fe2000bf06070 */
[----:B------:R-:W-:Y:S01]  /*04b0*/  IMAD.MOV.U32 R35, RZ, RZ, RZ ;  /* 0x000000ffff237224 */ /* 0x000fe200078e00ff */
[----:B------:R-:W-:-:S06]  /*04c0*/  UIMAD UR4, UR44, UR43, URZ ;  /* 0x0000002b2c0472a4 */ /* 0x000fcc000f8e02ff */
[----:B------:R-:W-:Y:S01]  /*04d0*/  IMAD R2, R34, UR4, R28 ;  /* 0x0000000422027c24 */ /* 0x000fe2000f8e021c */
[----:B------:R-:W-:Y:S06]  /*04e0*/  BRA.U !UP0, `(.L_x_3) ;  /* 0x0000000508587547 */ /* 0x000fec000b800000 */
[-C--:B------:R-:W-:Y:S01]  /*04f0*/  IADD3 R3, PT, PT, R30, R28.reuse, RZ ;  /* 0x0000001c1e037210 */ /* 0x080fe20007ffe0ff */
[--C-:B------:R-:W-:Y:S01]  /*0500*/  IMAD.IADD R5, R31, 0x1, R28.reuse ;  /* 0x000000011f057824 */ /* 0x100fe200078e021c */
[----:B------:R-:W-:Y:S01]  /*0510*/  IADD3 R7, PT, PT, R32, R28, RZ ;  /* 0x0000001c20077210 */ /* 0x000fe20007ffe0ff */
[----:B------:R-:W-:Y:S01]  /*0520*/  IMAD R9, R33, UR38, R28 ;  /* 0x0000002621097c24 */ /* 0x000fe2000f8e021c */
[----:B------:R-:W-:Y:S01]  /*0530*/  BSSY.RECONVERGENT B6, `(.L_x_4) ;  /* 0x0000050000067945 */ /* 0x000fe20003800200 */
[--C-:B------:R-:W-:Y:S01]  /*0540*/  IMAD R40, R3, UR43, R24.reuse ;  /* 0x0000002b03287c24 */ /* 0x100fe2000f8e0218 */
[----:B------:R-:W-:Y:S01]  /*0550*/  IADD3 R19, PT, PT, R29, 0x3, RZ ;  /* 0x000000031d137810 */ /* 0x000fe20007ffe0ff */
[--C-:B------:R-:W-:Y:S02]  /*0560*/  IMAD R0, R5, UR43, R24.reuse ;  /* 0x0000002b05007c24 */ /* 0x100fe4000f8e0218 */
[--C-:B------:R-:W-:Y:S02]  /*0570*/  IMAD R38, R7, UR43, R24.reuse ;  /* 0x0000002b07267c24 */ /* 0x100fe4000f8e0218 */
[----:B------:R-:W-:-:S02]  /*0580*/  IMAD R4, R9, UR43, R24 ;  /* 0x0000002b09047c24 */ /* 0x000fc4000f8e0218 */
[----:B------:R-:W-:Y:S02]  /*0590*/  IMAD.U32 R36, RZ, RZ, UR41 ;  /* 0x00000029ff247e24 */ /* 0x000fe4000f8e00ff */
[--C-:B------:R-:W-:Y:S02]  /*05a0*/  IMAD R40, R40, UR44, R25.reuse ;  /* 0x0000002c28287c24 */ /* 0x100fe4000f8e0219 */
[--C-:B------:R-:W-:Y:S02]  /*05b0*/  IMAD R39, R0, UR44, R25.reuse ;  /* 0x0000002c00277c24 */ /* 0x100fe4000f8e0219 */
[--C-:B------:R-:W-:Y:S02]  /*05c0*/  IMAD R38, R38, UR44, R25.reuse ;  /* 0x0000002c26267c24 */ /* 0x100fe4000f8e0219 */
[----:B------:R-:W-:-:S07]  /*05d0*/  IMAD R37, R4, UR44, R25 ;  /* 0x0000002c04257c24 */ /* 0x000fce000f8e0219 */
.L_x_9:
[C---:B------:R-:W-:Y:S01]  /*05e0*/  VIADD R3, R19.reuse, 0xfffffffd ;  /* 0xfffffffd13037836 */ /* 0x040fe20000000000 */
[----:B------:R-:W-:Y:S01]  /*05f0*/  MOV R16, UR39 ;  /* 0x0000002700107c02 */ /* 0x000fe20008000f00 */
[----:B------:R0:W-:Y:S01]  /*0600*/  STL [R1+0x10], R37 ;  /* 0x0000102501007387 */ /* 0x0001e20000100800 */
[----:B------:R-:W-:Y:S01]  /*0610*/  MOV R35, 0x0 ;  /* 0x0000000000237802 */ /* 0x000fe20000000f00 */
[----:B------:R-:W1:Y:S01]  /*0620*/  LDCU.64 UR4, c[0x4][0x8] ;  /* 0x01000100ff0477ac */ /* 0x000e620008000a00 */
[----:B------:R-:W-:Y:S01]  /*0630*/  IMAD.U32 R6, RZ, RZ, UR36 ;  /* 0x00000024ff067e24 */ /* 0x000fe2000f8e00ff */
[----:B------:R0:W-:Y:S01]  /*0640*/  STL.64 [R1], R2 ;  /* 0x0000000201007387 */ /* 0x0001e20000100a00 */
[----:B------:R0:W2:Y:S01]  /*0650*/  LDC.64 R8, c[0x4][R35] ;  /* 0x0100000023087b82 */ /* 0x0000a20000000a00 */
[----:B------:R-:W-:Y:S01]  /*0660*/  MOV R7, UR37 ;  /* 0x0000002500077c02 */ /* 0x000fe20008000f00 */
[----:B------:R-:W-:Y:S01]  /*0670*/  VIADD R23, R19, 0xfffffffe ;  /* 0xfffffffe13177836 */ /* 0x000fe20000000000 */
[----:B------:R0:W-:Y:S01]  /*0680*/  STL.64 [R1+0x8], R16 ;  /* 0x0000081001007387 */ /* 0x0001e20000100a00 */
[----:B-1----:R-:W-:Y:S01]  /*0690*/  IMAD.U32 R4, RZ, RZ, UR4 ;  /* 0x00000004ff047e24 */ /* 0x002fe2000f8e00ff */
[----:B0-----:R-:W-:-:S07]  /*06a0*/  MOV R5, UR5 ;  /* 0x0000000500057c02 */ /* 0x001fce0008000f00 */
[----:B------:R-:W-:-:S07]  /*06b0*/  LEPC R20, `(.L_x_5) ;  /* 0x000000001014794e */ /* 0x000fce0000000000 */
[----:B--2---:R-:W-:Y:S05]  /*06c0*/  CALL.ABS.NOINC R8 ;  /* 0x0000000008007343 */ /* 0x004fea0003c00000 */
.L_x_5:
[----:B------:R-:W-:Y:S01]  /*06d0*/  MOV R22, R2 ;  /* 0x0000000200167202 */ /* 0x000fe20000000f00 */
[----:B------:R-:W-:Y:S01]  /*06e0*/  STL [R1+0x10], R40 ;  /* 0x0000102801007387 */ /* 0x000fe20000100800 */
[----:B------:R0:W1:Y:S01]  /*06f0*/  LDC.64 R8, c[0x4][R35] ;  /* 0x0100000023087b82 */ /* 0x0000620000000a00 */
[----:B------:R-:W2:Y:S01]  /*0700*/  LDCU.64 UR4, c[0x4][0x8] ;  /* 0x01000100ff0477ac */ /* 0x000ea20008000a00 */
[----:B------:R-:W-:Y:S01]  /*0710*/  IMAD.U32 R4, RZ, RZ, UR39 ;  /* 0x00000027ff047e24 */ /* 0x000fe2000f8e00ff */
[----:B------:R-:W-:Y:S01]  /*0720*/  STL.64 [R1], R22 ;  /* 0x0000001601007387 */ /* 0x000fe20000100a00 */
[----:B------:R-:W-:Y:S01]  /*0730*/  MOV R5, R17 ;  /* 0x0000001100057202 */ /* 0x000fe20000000f00 */
[----:B------:R-:W-:Y:S01]  /*0740*/  IMAD.U32 R6, RZ, RZ, UR36 ;  /* 0x00000024ff067e24 */ /* 0x000fe2000f8e00ff */
[----:B------:R-:W-:-:S03]  /*0750*/  MOV R7, UR37 ;  /* 0x0000002500077c02 */ /* 0x000fc60008000f00 */
[----:B------:R2:W-:Y:S02]  /*0760*/  STL.64 [R1+0x8], R4 ;  /* 0x0000080401007387 */ /* 0x0005e40000100a00 */
[----:B--2---:R-:W-:Y:S01]  /*0770*/  IMAD.U32 R4, RZ, RZ, UR4 ;  /* 0x00000004ff047e24 */ /* 0x004fe2000f8e00ff */
[----:B0-----:R-:W-:-:S07]  /*0780*/  MOV R5, UR5 ;  /* 0x0000000500057c02 */ /* 0x001fce0008000f00 */
[----:B------:R-:W-:-:S07]  /*0790*/  LEPC R20, `(.L_x_6) ;  /* 0x000000001014794e */ /* 0x000fce0000000000 */
[----:B-1----:R-:W-:Y:S05]  /*07a0*/  CALL.ABS.NOINC R8 ;  /* 0x0000000008007343 */ /* 0x002fea0003c00000 */
.L_x_6:
[----:B------:R-:W-:Y:S01]  /*07b0*/  VIADD R3, R19, 0xffffffff ;  /* 0xffffffff13037836 */ /* 0x000fe20000000000 */
[----:B------:R-:W-:Y:S01]  /*07c0*/  STL [R1+0x10], R39 ;  /* 0x0000102701007387 */ /* 0x000fe20000100800 */
[----:B------:R0:W1:Y:S01]  /*07d0*/  LDC.64 R8, c[0x4][R35] ;  /* 0x0100000023087b82 */ /* 0x0000620000000a00 */
[----:B------:R-:W2:Y:S01]  /*07e0*/  LDCU.64 UR4, c[0x4][0x8] ;  /* 0x01000100ff0477ac */ /* 0x000ea20008000a00 */
[----:B------:R-:W-:Y:S01]  /*07f0*/  MOV R4, UR39 ;  /* 0x0000002700047c02 */ /* 0x000fe20008000f00 */
[----:B------:R-:W-:Y:S01]  /*0800*/  STL.64 [R1], R2 ;  /* 0x0000000201007387 */ /* 0x000fe20000100a00 */
[----:B------:R-:W-:Y:S01]  /*0810*/  IMAD.MOV.U32 R5, RZ, RZ, R17 ;  /* 0x000000ffff057224 */ /* 0x000fe200078e0011 */
[----:B------:R-:W-:Y:S01]  /*0820*/  MOV R6, UR36 ;  /* 0x0000002400067c02 */ /* 0x000fe20008000f00 */
[----:B------:R-:W-:-:S03]  /*0830*/  IMAD.U32 R7, RZ, RZ, UR37 ;  /* 0x00000025ff077e24 */ /* 0x000fc6000f8e00ff */
[----:B------:R2:W-:Y:S02]  /*0840*/  STL.64 [R1+0x8], R4 ;  /* 0x0000080401007387 */ /* 0x0005e40000100a00 */
[----:B--2---:R-:W-:Y:S01]  /*0850*/  MOV R4, UR4 ;  /* 0x0000000400047c02 */ /* 0x004fe20008000f00 */
[----:B0-----:R-:W-:-:S07]  /*0860*/  IMAD.U32 R5, RZ, RZ, UR5 ;  /* 0x00000005ff057e24 */ /* 0x001fce000f8e00ff */
[----:B------:R-:W-:-:S07]  /*0870*/  LEPC R20, `(.L_x_7) ;  /* 0x000000001014794e */ /* 0x000fce0000000000 */
[----:B-1----:R-:W-:Y:S05]  /*0880*/  CALL.ABS.NOINC R8 ;  /* 0x0000000008007343 */ /* 0x002fea0003c00000 */
.L_x_7:
[----:B------:R-:W-:Y:S01]  /*0890*/  MOV R18, R2 ;  /* 0x0000000200127202 */ /* 0x000fe20000000f00 */
        /* <DEDUP_REMOVED lines=9> */
[----:B--2---:R-:W-:Y:S01]  /*0930*/  IMAD.U32 R4, RZ, RZ, UR4 ;  /* 0x00000004ff047e24 */ /* 0x004fe2000f8e00ff */
[----:B0-----:R-:W-:-:S07]  /*0940*/  MOV R5, UR5 ;  /* 0x0000000500057c02 */ /* 0x001fce0008000f00 */
[----:B------:R-:W-:-:S07]  /*0950*/  LEPC R20, `(.L_x_8) ;  /* 0x000000001014794e */ /* 0x000fce0000000000 */
[----:B-1----:R-:W-:Y:S05]  /*0960*/  CALL.ABS.NOINC R8 ;  /* 0x0000000008007343 */ /* 0x002fea0003c00000 */
.L_x_8:
[----:B------:R-:W-:Y:S01]  /*0970*/  VIADD R36, R36, 0x4 ;  /* 0x0000000424247836 */ /* 0x000fe20000000000 */
[----:B------:R-:W-:Y:S01]  /*0980*/  MOV R3, UR42 ;  /* 0x0000002a00037c02 */ /* 0x000fe20008000f00 */
[----:B------:R-:W-:Y:S01]  /*0990*/  IMAD.U32 R0, RZ, RZ, UR42 ;  /* 0x0000002aff007e24 */ /* 0x000fe2000f8e00ff */
[----:B------:R-:W-:Y:S01]  /*09a0*/  MOV R5, UR42 ;  /* 0x0000002a00057c02 */ /* 0x000fe20008000f00 */
[----:B------:R-:W-:Y:S01]  /*09b0*/  IMAD.U32 R4, RZ, RZ, UR42 ;  /* 0x0000002aff047e24 */ /* 0x000fe2000f8e00ff */
[----:B------:R-:W-:Y:S01]  /*09c0*/  ISETP.NE.AND P0, PT, R36, RZ, PT ;  /* 0x000000ff2400720c */ /* 0x000fe20003f05270 */
[----:B------:R-:W-:Y:S01]  /*09d0*/  IMAD R39, R0, 0x4, R39 ;  /* 0x0000000400277824 */ /* 0x000fe200078e0227 */
[----:B------:R-:W-:Y:S01]  /*09e0*/  LEA R40, R3, R40, 0x2 ;  /* 0x0000002803287211 */ /* 0x000fe200078e10ff */
[----:B------:R-:W-:Y:S01]  /*09f0*/  IMAD R37, R4, 0x4, R37 ;  /* 0x0000000404257824 */ /* 0x000fe200078e0225 */
[----:B------:R-:W-:Y:S02]  /*0a00*/  LEA R38, R5, R38, 0x2 ;  /* 0x0000002605267211 */ /* 0x000fe400078e10ff */
[----:B------:R-:W-:-:S07]  /*0a10*/  IADD3 R19, PT, PT, R19, 0x4, RZ ;  /* 0x0000000413137810 */ /* 0x000fce0007ffe0ff */
[----:B------:R-:W-:Y:S05]  /*0a20*/  @P0 BRA `(.L_x_9) ;  /* 0xfffffff800ec0947 */ /* 0x000fea000383ffff */
[----:B------:R-:W-:Y:S05]  /*0a30*/  BSYNC.RECONVERGENT B6 ;  /* 0x0000000000067941 */ /* 0x000fea0003800200 */
.L_x_4:
[----:B------:R-:W-:-:S07]  /*0a40*/  IMAD.U32 R35, RZ, RZ, UR47 ;  /* 0x0000002fff237e24 */ /* 0x000fce000f8e00ff */
.L_x_3:
[----:B------:R-:W-:-:S09]  /*0a50*/  UISETP.NE.AND UP0, UPT, UR46, URZ, UPT ;  /* 0x000000ff2e00728c */ /* 0x000fd2000bf05270 */
[----:B------:R-:W-:Y:S05]  /*0a60*/  BRA.U !UP0, `(.L_x_10) ;  /* 0x0000000108f47547 */ /* 0x000fea000b800000 */
[----:B------:R-:W0:Y:S01]  /*0a70*/  LDC R23, c[0x0][0x360] ;  /* 0x0000d800ff177b82 */ /* 0x000e220000000800 */
[----:B------:R-:W-:Y:S01]  /*0a80*/  LOP3.LUT P0, RZ, R26, 0x3, RZ, 0xc0, !PT ;  /* 0x000000031aff7812 */ /* 0x000fe2000780c0ff */
[----:B0-----:R-:W-:-:S12]  /*0a90*/  IMAD R23, R23, UR43, RZ ;  /* 0x0000002b17177c24 */ /* 0x001fd8000f8e02ff */
[----:B------:R-:W-:Y:S05]  /*0aa0*/  @!P0 BRA `(.L_x_11) ;  /* 0x0000000000948947 */ /* 0x000fea0003800000 */
[----:B------:R-:W-:Y:S01]  /*0ab0*/  IMAD R22, R35, UR45, R33 ;  /* 0x0000002d23167c24 */ /* 0x000fe2000f8e0221 */
[----:B------:R-:W-:Y:S01]  /*0ac0*/  MOV R10, UR39 ;  /* 0x00000027000a7c02 */ /* 0x000fe20008000f00 */
[----:B------:R-:W-:Y:S01]  /*0ad0*/  IMAD.MOV.U32 R11, RZ, RZ, R17 ;  /* 0x000000ffff0b7224 */ /* 0x000fe200078e0011 */
[----:B------:R-:W-:Y:S01]  /*0ae0*/  IADD3 R19, PT, PT, R29, R35, RZ ;  /* 0x000000231d137210 */ /* 0x000fe20007ffe0ff */
[----:B------:R-:W-:Y:S01]  /*0af0*/  IMAD R0, R22, UR38, R28 ;  /* 0x0000002616007c24 */ /* 0x000fe2000f8e021c */
[----:B------:R-:W-:Y:S01]  /*0b00*/  MOV R18, R2 ;  /* 0x0000000200127202 */ /* 0x000fe20000000f00 */
[----:B------:R-:W0:Y:S01]  /*0b10*/  LDCU.64 UR4, c[0x4][0x8] ;  /* 0x01000100ff0477ac */ /* 0x000e220008000a00 */
[----:B------:R-:W-:Y:S01]  /*0b20*/  MOV R16, 0x0 ;  /* 0x0000000000107802 */ /* 0x000fe20000000f00 */
[----:B------:R-:W-:Y:S01]  /*0b30*/  IMAD R0, R23, R0, R34 ;  /* 0x0000000017007224 */ /* 0x000fe200078e0222 */
[----:B------:R1:W-:Y:S01]  /*0b40*/  STL.64 [R1+0x8], R10 ;  /* 0x0000080a01007387 */ /* 0x0003e20000100a00 */
[----:B------:R-:W-:Y:S01]  /*0b50*/  MOV R6, UR36 ;  /* 0x0000002400067c02 */ /* 0x000fe20008000f00 */
[----:B------:R1:W2:Y:S01]  /*0b60*/  LDC.64 R8, c[0x4][R16] ;  /* 0x0100000010087b82 */ /* 0x0002a20000000a00 */
[----:B------:R-:W-:Y:S01]  /*0b70*/  IMAD.U32 R7, RZ, RZ, UR37 ;  /* 0x00000025ff077e24 */ /* 0x000fe2000f8e00ff */
[----:B------:R1:W-:Y:S04]  /*0b80*/  STL.64 [R1], R18 ;  /* 0x0000001201007387 */ /* 0x0003e80000100a00 */
[----:B------:R1:W-:Y:S01]  /*0b90*/  STL [R1+0x10], R0 ;  /* 0x0000100001007387 */ /* 0x0003e20000100800 */
[----:B0-----:R-:W-:Y:S01]  /*0ba0*/  IMAD.U32 R4, RZ, RZ, UR4 ;  /* 0x00000004ff047e24 */ /* 0x001fe2000f8e00ff */
[----:B------:R-:W-:-:S07]  /*0bb0*/  MOV R5, UR5 ;  /* 0x0000000500057c02 */ /* 0x000fce0008000f00 */
[----:B------:R-:W-:-:S07]  /*0bc0*/  LEPC R20, `(.L_x_12) ;  /* 0x000000001014794e */ /* 0x000fce0000000000 */
[----:B-12---:R-:W-:Y:S05]  /*0bd0*/  CALL.ABS.NOINC R8 ;  /* 0x0000000008007343 */ /* 0x006fea0003c00000 */
.L_x_12:
[----:B------:R-:W-:Y:S01]  /*0be0*/  IADD3 R5, PT, PT, R22, UR45, RZ ;  /* 0x0000002d16057c10 */ /* 0x000fe2000fffe0ff */
[----:B------:R-:W-:Y:S01]  /*0bf0*/  IMAD.U32 R10, RZ, RZ, UR39 ;  /* 0x00000027ff0a7e24 */ /* 0x000fe2000f8e00ff */
[----:B------:R-:W-:Y:S01]  /*0c00*/  IADD3 R3, PT, PT, R19, 0x1, RZ ;  /* 0x0000000113037810 */ /* 0x000fe20007ffe0ff */
[----:B------:R0:W1:Y:S01]  /*0c10*/  LDC.64 R8, c[0x4][R16] ;  /* 0x0100000010087b82 */ /* 0x0000620000000a00 */
[----:B------:R-:W-:Y:S01]  /*0c20*/  MOV R11, R17 ;  /* 0x00000011000b7202 */ /* 0x000fe20000000f00 */
[----:B------:R-:W-:Y:S01]  /*0c30*/  IMAD R0, R5, UR38, R28 ;  /* 0x0000002605007c24 */ /* 0x000fe2000f8e021c */
[----:B------:R-:W2:Y:S01]  /*0c40*/  LDCU.64 UR4, c[0x4][0x8] ;  /* 0x01000100ff0477ac */ /* 0x000ea20008000a00 */
[----:B------:R0:W-:Y:S01]  /*0c50*/  STL.64 [R1], R2 ;  /* 0x0000000201007387 */ /* 0x0001e20000100a00 */
[----:B------:R-:W-:Y:S01]  /*0c60*/  MOV R6, UR36 ;  /* 0x0000002400067c02 */ /* 0x000fe20008000f00 */
[----:B------:R-:W-:Y:S01]  /*0c70*/  IMAD R0, R23, R0, R34 ;  /* 0x0000000017007224 */ /* 0x000fe200078e0222 */
[----:B------:R-:W-:Y:S01]  /*0c80*/  MOV R7, UR37 ;  /* 0x0000002500077c02 */ /* 0x000fe20008000f00 */
[----:B------:R0:W-:Y:S04]  /*0c90*/  STL.64 [R1+0x8], R10 ;  /* 0x0000080a01007387 */ /* 0x0001e80000100a00 */
[----:B------:R0:W-:Y:S01]  /*0ca0*/  STL [R1+0x10], R0 ;  /* 0x0000100001007387 */ /* 0x0001e20000100800 */
[----:B--2---:R-:W-:Y:S01]  /*0cb0*/  MOV R4, UR4 ;  /* 0x0000000400047c02 */ /* 0x004fe20008000f00 */
[----:B0-----:R-:W-:-:S07]  /*0cc0*/  IMAD.U32 R5, RZ, RZ, UR5 ;  /* 0x00000005ff057e24 */ /* 0x001fce000f8e00ff */
[----:B------:R-:W-:-:S07]  /*0cd0*/  LEPC R20, `(.L_x_13) ;  /* 0x000000001014794e */ /* 0x000fce0000000000 */
[----:B-1----:R-:W-:Y:S05]  /*0ce0*/  CALL.ABS.NOINC R8 ;  /* 0x0000000008007343 */ /* 0x002fea0003c00000 */
.L_x_13:
[----:B------:R-:W-:-:S07]  /*0cf0*/  VIADD R35, R35, 0x2 ;  /* 0x0000000223237836 */ /* 0x000fce0000000000 */
.L_x_11:
[----:B------:R-:W-:-:S13]  /*0d00*/  ISETP.NE.U32.AND P0, PT, R27, 0x1, PT ;  /* 0x000000011b00780c */ /* 0x000fda0003f05070 */
[----:B------:R-:W-:Y:S05]  /*0d10*/  @!P0 BRA `(.L_x_10) ;  /* 0x0000000000488947 */ /* 0x000fea0003800000 */
[----:B------:R-:W-:Y:S01]  /*0d20*/  IMAD R3, R35, UR45, R33 ;  /* 0x0000002d23037c24 */ /* 0x000fe2000f8e0221 */
[----:B------:R-:W-:Y:S01]  /*0d30*/  MOV R8, R2 ;  /* 0x0000000200087202 */ /* 0x000fe20000000f00 */
[----:B------:R-:W-:Y:S01]  /*0d40*/  IMAD.U32 R16, RZ, RZ, UR39 ;  /* 0x00000027ff107e24 */ /* 0x000fe2000f8e00ff */
[----:B------:R-:W-:Y:S01]  /*0d50*/  MOV R2, 0x0 ;  /* 0x0000000000027802 */ /* 0x000fe20000000f00 */
[----:B------:R-:W-:Y:S01]  /*0d60*/  IMAD R0, R3, UR38, R28 ;  /* 0x0000002603007c24 */ /* 0x000fe2000f8e021c */
[----:B------:R-:W-:Y:S01]  /*0d70*/  IADD3 R9, PT, PT, R29, R35, RZ ;  /* 0x000000231d097210 */ /* 0x000fe20007ffe0ff */
[----:B------:R-:W0:Y:S01]  /*0d80*/  LDCU.64 UR4, c[0x4][0x8] ;  /* 0x01000100ff0477ac */ /* 0x000e220008000a00 */
[----:B------:R1:W-:Y:S01]  /*0d90*/  STL.64 [R1+0x8], R16 ;  /* 0x0000081001007387 */ /* 0x0003e20000100a00 */
[----:B------:R-:W-:Y:S01]  /*0da0*/  IMAD R0, R23, R0, R34 ;  /* 0x0000000017007224 */ /* 0x000fe200078e0222 */
[----:B------:R-:W2:Y:S01]  /*0db0*/  LDC.64 R2, c[0x4][R2] ;  /* 0x0100000002027b82 */ /* 0x000ea20000000a00 */
[----:B------:R-:W-:Y:S01]  /*0dc0*/  IMAD.U32 R6, RZ, RZ, UR36 ;  /* 0x00000024ff067e24 */ /* 0x000fe2000f8e00ff */
[----:B------:R1:W-:Y:S01]  /*0dd0*/  STL.64 [R1], R8 ;  /* 0x0000000801007387 */ /* 0x0003e20000100a00 */
[----:B------:R-:W-:-:S03]  /*0de0*/  MOV R7, UR37 ;  /* 0x0000002500077c02 */ /* 0x000fc60008000f00 */
[----:B------:R1:W-:Y:S01]  /*0df0*/  STL [R1+0x10], R0 ;  /* 0x0000100001007387 */ /* 0x0003e20000100800 */
[----:B0-----:R-:W-:Y:S02]  /*0e00*/  MOV R4, UR4 ;  /* 0x0000000400047c02 */ /* 0x001fe40008000f00 */
[----:B-1----:R-:W-:-:S07]  /*0e10*/  MOV R5, UR5 ;  /* 0x0000000500057c02 */ /* 0x002fce0008000f00 */
[----:B------:R-:W-:-:S07]  /*0e20*/  LEPC R20, `(.L_x_10) ;  /* 0x000000001014794e */ /* 0x000fce0000000000 */
[----:B--2---:R-:W-:Y:S05]  /*0e30*/  CALL.ABS.NOINC R2 ;  /* 0x0000000002007343 */ /* 0x004fea0003c00000 */
.L_x_10:
[----:B------:R-:W-:-:S04]  /*0e40*/  IADD3 R28, PT, PT, R28, 0x1, RZ ;  /* 0x000000011c1c7810 */ /* 0x000fc80007ffe0ff */
[----:B------:R-:W-:-:S13]  /*0e50*/  ISETP.NE.AND P0, PT, R28, UR38, PT ;  /* 0x000000261c007c0c */ /* 0x000fda000bf05270 */
[----:B------:R-:W-:Y:S05]  /*0e60*/  @P0 BRA `(.L_x_14) ;  /* 0xfffffff4008c0947 */ /* 0x000fea000383ffff */
[----:B------:R-:W-:Y:S05]  /*0e70*/  BSYNC.RECONVERGENT B7 ;  /* 0x0000000000077941 */ /* 0x000fea0003800200 */
.L_x_2:
[----:B------:R-:W-:Y:S05]  /*0e80*/  EXIT ;  /* 0x000000000000794d */ /* 0x000fea0003800000 */
.L_x_15:
[----:B------:R-:W-:-:S00]  /*0e90*/  BRA `(.L_x_15) ;  /* 0xfffffffc00fc7947 */ /* 0x000fc0000383ffff */
[----:B------:R-:W-:-:S00]  /*0ea0*/  NOP ;  /* 0x0000000000007918 */ /* 0x000fc00000000000 */
        /* <DEDUP_REMOVED lines=13> */
.L_x_16:


//--------------------- .nv.global.init           --------------------------
	.section	.nv.global.init,"aw",@progbits
.nv.global.init:
	.type		$str,@object
	.size		$str,(.L_0 - $str)
$str:
        /*0000*/ 	.byte	0x28, 0x25, 0x64, 0x2c, 0x25, 0x64, 0x29, 0x20, 0x25, 0x64, 0x20, 0x25, 0x64, 0x20, 0x69, 0x64
        /*0010*/ 	.byte	0x25, 0x64, 0x0a, 0x00
.L_0:


//--------------------- .nv.shared.reserved.0     --------------------------
	.section	.nv.shared.reserved.0,"aw",@nobits
	.weak		__nv_reservedSMEM_offset_0_alias
	.size		__nv_reservedSMEM_offset_0_alias, 0, 64
	.other		__nv_reservedSMEM_offset_0_alias,@"STO_CUDA_RESERVED_SHARED STV_DEFAULT"
__nv_reservedSMEM_offset_0_alias:
	.zero		0
	.zero		64


//--------------------- .nv.constant0._Z11treadtesteriiPi --------------------------
	.section	.nv.constant0._Z11treadtesteriiPi,"a",@progbits
	.sectionflags	@""
	.align	4
.nv.constant0._Z11treadtesteriiPi:
	.zero		912


//--------------------- SYMBOLS --------------------------

	.type		.nv.reservedSmem.offset0,@object
	.size		.nv.reservedSmem.offset0,0x4
	.type		vprintf,@function
